//
// Generated by NVIDIA NVVM Compiler
//
// Compiler Build ID: CL-36424714
// Cuda compilation tools, release 13.0, V13.0.88
// Based on NVVM 20.0.0
//

.version 9.0
.target sm_100
.address_size 64

	// .globl	_Z9grayscaleP6float4ii

.visible .entry _Z9grayscaleP6float4ii(
	.param .u64 .ptr .align 1 _Z9grayscaleP6float4ii_param_0,
	.param .u32 _Z9grayscaleP6float4ii_param_1,
	.param .u32 _Z9grayscaleP6float4ii_param_2
)
{
	.reg .pred 	%p<2>;
	.reg .b32 	%r<11>;
	.reg .b32 	%f<7>;
	.reg .b64 	%rd<5>;
	.reg .b64 	%fd<7>;

	ld.param.u64 	%rd1, [_Z9grayscaleP6float4ii_param_0];
	ld.param.u32 	%r2, [_Z9grayscaleP6float4ii_param_1];
	ld.param.u32 	%r3, [_Z9grayscaleP6float4ii_param_2];
	mov.u32 	%r4, %ctaid.x;
	mov.u32 	%r5, %ntid.x;
	mov.u32 	%r6, %ntid.y;
	mov.u32 	%r7, %tid.y;
	mov.u32 	%r8, %tid.x;
	mad.lo.s32 	%r9, %r4, %r6, %r7;
	mad.lo.s32 	%r1, %r9, %r5, %r8;
	mul.lo.s32 	%r10, %r3, %r2;
	setp.ge.s32 	%p1, %r1, %r10;
	@%p1 bra 	$L__BB0_2;
	cvta.to.global.u64 	%rd2, %rd1;
	mul.wide.s32 	%rd3, %r1, 16;
	add.s64 	%rd4, %rd2, %rd3;
	.pragma "used_bytes_mask 4095";
	ld.global.v4.f32 	{%f1, %f2, %f3, %f4}, [%rd4];
	cvt.f64.f32 	%fd1, %f1;
	cvt.f64.f32 	%fd2, %f2;
	mul.f64 	%fd3, %fd2, 0d3FE3333333333333;
	fma.rn.f64 	%fd4, %fd1, 0d3FD3333333333333, %fd3;
	cvt.f64.f32 	%fd5, %f3;
	fma.rn.f64 	%fd6, %fd5, 0d3FB999999999999A, %fd4;
	cvt.rn.f32.f64 	%f5, %fd6;
	mov.f32 	%f6, 0f00000000;
	st.global.v4.f32 	[%rd4], {%f5, %f5, %f5, %f6};
$L__BB0_2:
	ret;

}


// ===== COMPILED SASS (sm_100) =====

	.target	sm_100

	.elftype	@"ET_EXEC"


//--------------------- .note.nv.tkinfo           --------------------------
	.section	.note.nv.tkinfo,"",@"SHT_NOTE"
	.sectionflags	@"SHF_NOTE_NV_TKINFO"
	.tkinfo
        /*0018*/ 	.word	0x00000002
        /*0030*/ 	.string	""
        /*0030*/ 	.string	"ptxas"
        /*0030*/ 	.string	"Cuda compilation tools, release 13.0, V13.0.88"
        /*0030*/ 	.string	"Build cuda_13.0.r13.0/compiler.36424714_0"
        /*0030*/ 	.string	"-arch sm_100 -m 64 "



//--------------------- .note.nv.cuinfo           --------------------------
	.section	.note.nv.cuinfo,"",@"SHT_NOTE"
	.sectionflags	@"SHF_NOTE_NV_CUINFO"
        /*0018*/ 	.short	0x0002
        /*001a*/ 	.short	0x0064
        /*001c*/ 	.short	0x0082
	.zero		2


//--------------------- .nv.info                  --------------------------
	.section	.nv.info,"",@"SHT_CUDA_INFO"
	.align	4


	//----- nvinfo : EIATTR_REGCOUNT
	.align		4
        /*0000*/ 	.byte	0x04, 0x2f
        /*0002*/ 	.short	(.L_1 - .L_0)
	.align		4
.L_0:
        /*0004*/ 	.word	index@(_Z9grayscaleP6float4ii)
        /*0008*/ 	.word	0x00000012


	//----- nvinfo : EIATTR_FRAME_SIZE
	.align		4
.L_1:
        /*000c*/ 	.byte	0x04, 0x11
        /*000e*/ 	.short	(.L_3 - .L_2)
	.align		4
.L_2:
        /*0010*/ 	.word	index@(_Z9grayscaleP6float4ii)
        /*0014*/ 	.word	0x00000000


	//----- nvinfo : EIATTR_MIN_STACK_SIZE
	.align		4
.L_3:
        /*0018*/ 	.byte	0x04, 0x12
        /*001a*/ 	.short	(.L_5 - .L_4)
	.align		4
.L_4:
        /*001c*/ 	.word	index@(_Z9grayscaleP6float4ii)
        /*0020*/ 	.word	0x00000000
.L_5:


//--------------------- .nv.compat                --------------------------
	.section	.nv.compat,"",@"SHT_CUDA_COMPAT_INFO"
	.align	4
        /*0000*/ 	.byte	0x02, 0x09, 0x00, 0x00, 0x02, 0x02, 0x01, 0x00, 0x02, 0x05, 0x05, 0x00, 0x03, 0x07, 0x01, 0x01
        /*0010*/ 	.byte	0x02, 0x03, 0x00, 0x00, 0x02, 0x06, 0x01, 0x00, 0x04, 0x0b, 0x08, 0x00, 0x01, 0x00, 0x00, 0x00
        /*0020*/ 	.byte	0x00, 0x00, 0x00, 0x00


//--------------------- .nv.info._Z9grayscaleP6float4ii --------------------------
	.section	.nv.info._Z9grayscaleP6float4ii,"",@"SHT_CUDA_INFO"
	.sectionflags	@""
	.align	4


	//----- nvinfo : EIATTR_CUDA_API_VERSION
	.align		4
        /*0000*/ 	.byte	0x04, 0x37
        /*0002*/ 	.short	(.L_7 - .L_6)
.L_6:
        /*0004*/ 	.word	0x00000082


	//----- nvinfo : EIATTR_KPARAM_INFO
	.align		4
.L_7:
        /*0008*/ 	.byte	0x04, 0x17
        /*000a*/ 	.short	(.L_9 - .L_8)
.L_8:
        /*000c*/ 	.word	0x00000000
        /*0010*/ 	.short	0x0002
        /*0012*/ 	.short	0x000c
        /*0014*/ 	.byte	0x00, 0xf0, 0x11, 0x00


	//----- nvinfo : EIATTR_KPARAM_INFO
	.align		4
.L_9:
        /*0018*/ 	.byte	0x04, 0x17
        /*001a*/ 	.short	(.L_11 - .L_10)
.L_10:
        /*001c*/ 	.word	0x00000000
        /*0020*/ 	.short	0x0001
        /*0022*/ 	.short	0x0008
        /*0024*/ 	.byte	0x00, 0xf0, 0x11, 0x00


	//----- nvinfo : EIATTR_KPARAM_INFO
	.align		4
.L_11:
        /*0028*/ 	.byte	0x04, 0x17
        /*002a*/ 	.short	(.L_13 - .L_12)
.L_12:
        /*002c*/ 	.word	0x00000000
        /*0030*/ 	.short	0x0000
        /*0032*/ 	.short	0x0000
        /*0034*/ 	.byte	0x00, 0xf5, 0x21, 0x00


	//----- nvinfo : EIATTR_SPARSE_MMA_MASK
	.align		4
.L_13:
        /*0038*/ 	.byte	0x03, 0x50
        /*003a*/ 	.short	0x0000


	//----- nvinfo : EIATTR_MAXREG_COUNT
	.align		4
        /*003c*/ 	.byte	0x03, 0x1b
        /*003e*/ 	.short	0x00ff


	//----- nvinfo : EIATTR_MERCURY_ISA_VERSION
	.align		4
        /*0040*/ 	.byte	0x03, 0x5f
        /*0042*/ 	.short	0x0101


	//----- nvinfo : EIATTR_UNUSED_LOAD_BYTE_OFFSET
	.align		4
        /*0044*/ 	.byte	0x04, 0x44
        /*0046*/ 	.short	(.L_15 - .L_14)


	//   ....[0]....
.L_14:
        /*0048*/ 	.word	0x000000f0
        /*004c*/ 	.word	0x00000fff


	//----- nvinfo : EIATTR_VRC_CTA_INIT_COUNT
	.align		4
.L_15:
        /*0050*/ 	.byte	0x02, 0x4a
	.zero		1
	.zero		1


	//----- nvinfo : EIATTR_EXIT_INSTR_OFFSETS
	.align		4
        /*0054*/ 	.byte	0x04, 0x1c
        /*0056*/ 	.short	(.L_17 - .L_16)


	//   ....[0]....
.L_16:
        /*0058*/ 	.word	0x000000b0


	//   ....[1]....
        /*005c*/ 	.word	0x00000200


	//----- nvinfo : EIATTR_CBANK_PARAM_SIZE
	.align		4
.L_17:
        /*0060*/ 	.byte	0x03, 0x19
        /*0062*/ 	.short	0x0010


	//----- nvinfo : EIATTR_PARAM_CBANK
	.align		4
        /*0064*/ 	.byte	0x04, 0x0a
        /*0066*/ 	.short	(.L_19 - .L_18)
	.align		4
.L_18:
        /*0068*/ 	.word	index@(.nv.constant0._Z9grayscaleP6float4ii)
        /*006c*/ 	.short	0x0380
        /*006e*/ 	.short	0x0010


	//----- nvinfo : EIATTR_SW_WAR
	.align		4
.L_19:
        /*0070*/ 	.byte	0x04, 0x36
        /*0072*/ 	.short	(.L_21 - .L_20)
.L_20:
        /*0074*/ 	.word	0x00000008
.L_21:


//--------------------- .nv.callgraph             --------------------------
	.section	.nv.callgraph,"",@"SHT_CUDA_CALLGRAPH"
	.align	4
	.sectionentsize	8
	.align		4
        /*0000*/ 	.word	0x00000000
	.align		4
        /*0004*/ 	.word	0xffffffff
	.align		4
        /*0008*/ 	.word	0x00000000
	.align		4
        /*000c*/ 	.word	0xfffffffe
	.align		4
        /*0010*/ 	.word	0x00000000
	.align		4
        /*0014*/ 	.word	0xfffffffd
	.align		4
        /*0018*/ 	.word	0x00000000
	.align		4
        /*001c*/ 	.word	0xfffffffc


//--------------------- .text._Z9grayscaleP6float4ii --------------------------
	.section	.text._Z9grayscaleP6float4ii,"ax",@progbits
	.align	128
        .global         _Z9grayscaleP6float4ii
        .type           _Z9grayscaleP6float4ii,@function
        .size           _Z9grayscaleP6float4ii,(.L_x_1 - _Z9grayscaleP6float4ii)
        .other          _Z9grayscaleP6float4ii,@"STO_CUDA_ENTRY STV_DEFAULT"
_Z9grayscaleP6float4ii:
.text._Z9grayscaleP6float4ii:
[----:B------:R-:W-:Y:S01]  /*0000*/  LDC R1, c[0x0][0x37c] ;  /* 0x0000df00ff017b82 */ /* 0x000fe20000000800 */
[----:B------:R-:W0:Y:S01]  /*0010*/  S2R R3, SR_TID.Y ;  /* 0x0000000000037919 */ /* 0x000e220000002200 */
[----:B------:R-:W1:Y:S06]  /*0020*/  LDCU UR7, c[0x0][0x360] ;  /* 0x00006c00ff0777ac */ /* 0x000e6c0008000800 */
[----:B------:R-:W0:Y:S01]  /*0030*/  S2UR UR6, SR_CTAID.X ;  /* 0x00000000000679c3 */ /* 0x000e220000002500 */
[----:B------:R-:W1:Y:S01]  /*0040*/  S2R R5, SR_TID.X ;  /* 0x0000000000057919 */ /* 0x000e620000002100 */
[----:B------:R-:W2:Y:S06]  /*0050*/  LDCU.64 UR4, c[0x0][0x388] ;  /* 0x00007100ff0477ac */ /* 0x000eac0008000a00 */
[----:B------:R-:W0:Y:S01]  /*0060*/  LDC R0, c[0x0][0x364] ;  /* 0x0000d900ff007b82 */ /* 0x000e220000000800 */
[----:B--2---:R-:W-:Y:S01]  /*0070*/  UIMAD UR4, UR5, UR4, URZ ;  /* 0x00000004050472a4 */ /* 0x004fe2000f8e02ff */
[----:B0-----:R-:W-:-:S04]  /*0080*/  IMAD R0, R0, UR6, R3 ;  /* 0x0000000600007c24 */ /* 0x001fc8000f8e0203 */
[----:B-1----:R-:W-:-:S05]  /*0090*/  IMAD R5, R0, UR7, R5 ;  /* 0x0000000700057c24 */ /* 0x002fca000f8e0205 */
[----:B------:R-:W-:-:S13]  /*00a0*/  ISETP.GE.AND P0, PT, R5, UR4, PT ;  /* 0x0000000405007c0c */ /* 0x000fda000bf06270 */
[----:B------:R-:W-:Y:S05]  /*00b0*/  @P0 EXIT ;  /* 0x000000000000094d */ /* 0x000fea0003800000 */
[----:B------:R-:W0:Y:S01]  /*00c0*/  LDC.64 R2, c[0x0][0x380] ;  /* 0x0000e000ff027b82 */ /* 0x000e220000000a00 */
[----:B------:R-:W1:Y:S01]  /*00d0*/  LDCU.64 UR4, c[0x0][0x358] ;  /* 0x00006b00ff0477ac */ /* 0x000e620008000a00 */
[----:B0-----:R-:W-:-:S05]  /*00e0*/  IMAD.WIDE R2, R5, 0x10, R2 ;  /* 0x0000001005027825 */ /* 0x001fca00078e0202 */
[----:B-1----:R-:W2:Y:S01]  /*00f0*/  LDG.E.128 R12, desc[UR4][R2.64] ;  /* 0x00000004020c7981 */ /* 0x002ea2000c1e1d00 */
[----:B------:R-:W-:Y:S01]  /*0100*/  UMOV UR6, 0x33333333 ;  /* 0x3333333300067882 */ /* 0x000fe20000000000 */
[----:B------:R-:W-:Y:S01]  /*0110*/  UMOV UR7, 0x3fe33333 ;  /* 0x3fe3333300077882 */ /* 0x000fe20000000000 */
[----:B------:R-:W-:Y:S01]  /*0120*/  MOV R11, RZ ;  /* 0x000000ff000b7202 */ /* 0x000fe20000000f00 */
[----:B--2---:R-:W0:Y:S08]  /*0130*/  F2F.F64.F32 R6, R13 ;  /* 0x0000000d00067310 */ /* 0x004e300000201800 */
[----:B------:R-:W1:Y:S01]  /*0140*/  F2F.F64.F32 R4, R12 ;  /* 0x0000000c00047310 */ /* 0x000e620000201800 */
[----:B0-----:R-:W-:-:S07]  /*0150*/  DMUL R6, R6, UR6 ;  /* 0x0000000606067c28 */ /* 0x001fce0008000000 */
[----:B------:R-:W0:Y:S01]  /*0160*/  F2F.F64.F32 R8, R14 ;  /* 0x0000000e00087310 */ /* 0x000e220000201800 */
[----:B------:R-:W-:Y:S02]  /*0170*/  UMOV UR7, 0x3fd33333 ;  /* 0x3fd3333300077882 */ /* 0x000fe40000000000 */
[----:B-1----:R-:W-:Y:S01]  /*0180*/  DFMA R4, R4, UR6, R6 ;  /* 0x0000000604047c2b */ /* 0x002fe20008000006 */
[----:B------:R-:W-:Y:S01]  /*0190*/  UMOV UR6, 0x9999999a ;  /* 0x9999999a00067882 */ /* 0x000fe20000000000 */
[----:B------:R-:W-:-:S06]  /*01a0*/  UMOV UR7, 0x3fb99999 ;  /* 0x3fb9999900077882 */ /* 0x000fcc0000000000 */
[----:B0-----:R-:W-:-:S06]  /*01b0*/  DFMA R4, R8, UR6, R4 ;  /* 0x0000000608047c2b */ /* 0x001fcc0008000004 */
[----:B------:R-:W0:Y:S02]  /*01c0*/  F2F.F32.F64 R8, R4 ;  /* 0x0000000400087310 */ /* 0x000e240000301000 */
[-C--:B0-----:R-:W-:Y:S02]  /*01d0*/  MOV R9, R8.reuse ;  /* 0x0000000800097202 */ /* 0x081fe40000000f00 */
[----:B------:R-:W-:-:S05]  /*01e0*/  MOV R10, R8 ;  /* 0x00000008000a7202 */ /* 0x000fca0000000f00 */
[----:B------:R-:W-:Y:S01]  /*01f0*/  STG.E.128 desc[UR4][R2.64], R8 ;  /* 0x0000000802007986 */ /* 0x000fe2000c101d04 */
[----:B------:R-:W-:Y:S05]  /*0200*/  EXIT ;  /* 0x000000000000794d */ /* 0x000fea0003800000 */
.L_x_0:
[----:B------:R-:W-:-:S00]  /*0210*/  BRA `(.L_x_0) ;  /* 0xfffffffc00fc7947 */ /* 0x000fc0000383ffff */
[----:B------:R-:W-:-:S00]  /*0220*/  NOP ;  /* 0x0000000000007918 */ /* 0x000fc00000000000 */
        /* <DEDUP_REMOVED lines=13> */
.L_x_1:


//--------------------- .nv.shared.reserved.0     --------------------------
	.section	.nv.shared.reserved.0,"aw",@nobits
	.weak		__nv_reservedSMEM_offset_0_alias
	.size		__nv_reservedSMEM_offset_0_alias, 0, 64
	.other		__nv_reservedSMEM_offset_0_alias,@"STO_CUDA_RESERVED_SHARED STV_DEFAULT"
__nv_reservedSMEM_offset_0_alias:
	.zero		0
	.zero		64


//--------------------- .nv.constant0._Z9grayscaleP6float4ii --------------------------
	.section	.nv.constant0._Z9grayscaleP6float4ii,"a",@progbits
	.sectionflags	@""
	.align	4
.nv.constant0._Z9grayscaleP6float4ii:
	.zero		912


//--------------------- SYMBOLS --------------------------

	.type		.nv.reservedSmem.offset0,@object
	.size		.nv.reservedSmem.offset0,0x4
